	.headerflags	@"EF_CUDA_TEXMODE_UNIFIED EF_CUDA_64BIT_ADDRESS EF_CUDA_ACCELERATORS EF_CUDA_SM90 EF_CUDA_VIRTUAL_SM(EF_CUDA_SM90)"
	.elftype	@"ET_EXEC"


//--------------------- .nv.info                  --------------------------
	.section	.nv.info,"",@"SHT_CUDA_INFO"
	.align	4


	//----- nvinfo : EIATTR_REGCOUNT
	.align		4
        /*0000*/ 	.byte	0x04, 0x2f
        /*0002*/ 	.short	(.L_2 - .L_1)
	.align		4
.L_1:
        /*0004*/ 	.word	index@(triton_poi_fused_pow_0)
        /*0008*/ 	.word	0x00000010


	//----- nvinfo : EIATTR_MIN_STACK_SIZE
	.align		4
.L_2:
        /*000c*/ 	.byte	0x04, 0x12
        /*000e*/ 	.short	(.L_4 - .L_3)
	.align		4
.L_3:
        /*0010*/ 	.word	index@(triton_poi_fused_pow_0)
        /*0014*/ 	.word	0x00000000


	//----- nvinfo : EIATTR_FRAME_SIZE
	.align		4
.L_4:
        /*0018*/ 	.byte	0x04, 0x11
        /*001a*/ 	.short	(.L_6 - .L_5)
	.align		4
.L_5:
        /*001c*/ 	.word	index@(triton_poi_fused_pow_0)
        /*0020*/ 	.word	0x00000000


	//----- nvinfo : EIATTR_MIN_STACK_SIZE
	.align		4
.L_6:
        /*0024*/ 	.byte	0x04, 0x12
        /*0026*/ 	.short	(.L_8 - .L_7)
	.align		4
.L_7:
        /*0028*/ 	.word	index@(triton_poi_fused_pow_0)
        /*002c*/ 	.word	0x00000000
.L_8:


//--------------------- .nv.info.triton_poi_fused_pow_0 --------------------------
	.section	.nv.info.triton_poi_fused_pow_0,"",@"SHT_CUDA_INFO"
	.sectionflags	@""
	.align	4


	//----- nvinfo : EIATTR_CUDA_API_VERSION
	.align		4
        /*0000*/ 	.byte	0x04, 0x37
        /*0002*/ 	.short	(.L_10 - .L_9)
.L_9:
        /*0004*/ 	.word	0x0000007c


	//----- nvinfo : EIATTR_KPARAM_INFO
	.align		4
.L_10:
        /*0008*/ 	.byte	0x04, 0x17
        /*000a*/ 	.short	(.L_12 - .L_11)
.L_11:
        /*000c*/ 	.word	0x00000000
        /*0010*/ 	.short	0x0002
        /*0012*/ 	.short	0x0010
        /*0014*/ 	.byte	0x00, 0xf0, 0x11, 0x00


	//----- nvinfo : EIATTR_KPARAM_INFO
	.align		4
.L_12:
        /*0018*/ 	.byte	0x04, 0x17
        /*001a*/ 	.short	(.L_14 - .L_13)
.L_13:
        /*001c*/ 	.word	0x00000000
        /*0020*/ 	.short	0x0001
        /*0022*/ 	.short	0x0008
        /*0024*/ 	.byte	0x00, 0xf4, 0x21, 0x00


	//----- nvinfo : EIATTR_KPARAM_INFO
	.align		4
.L_14:
        /*0028*/ 	.byte	0x04, 0x17
        /*002a*/ 	.short	(.L_16 - .L_15)
.L_15:
        /*002c*/ 	.word	0x00000000
        /*0030*/ 	.short	0x0000
        /*0032*/ 	.short	0x0000
        /*0034*/ 	.byte	0x00, 0xf4, 0x21, 0x00


	//----- nvinfo : EIATTR_SPARSE_MMA_MASK
	.align		4
.L_16:
        /*0038*/ 	.byte	0x03, 0x50
        /*003a*/ 	.short	0x0000


	//----- nvinfo : EIATTR_MAXREG_COUNT
	.align		4
        /*003c*/ 	.byte	0x03, 0x1b
        /*003e*/ 	.short	0x00ff


	//----- nvinfo : EIATTR_EXIT_INSTR_OFFSETS
	.align		4
        /*0040*/ 	.byte	0x04, 0x1c
        /*0042*/ 	.short	(.L_18 - .L_17)


	//   ....[0]....
.L_17:
        /*0044*/ 	.word	0x00000870


	//   ....[1]....
        /*0048*/ 	.word	0x00000890


	//----- nvinfo : EIATTR_REQNTID
	.align		4
.L_18:
        /*004c*/ 	.byte	0x04, 0x10
        /*004e*/ 	.short	(.L_20 - .L_19)
.L_19:
        /*0050*/ 	.word	0x00000020
        /*0054*/ 	.word	0x00000001
        /*0058*/ 	.word	0x00000001


	//----- nvinfo : EIATTR_CRS_STACK_SIZE
	.align		4
.L_20:
        /*005c*/ 	.byte	0x04, 0x1e
        /*005e*/ 	.short	(.L_22 - .L_21)
.L_21:
        /*0060*/ 	.word	0x00000000


	//----- nvinfo : EIATTR_CBANK_PARAM_SIZE
	.align		4
.L_22:
        /*0064*/ 	.byte	0x03, 0x19
        /*0066*/ 	.short	0x0014


	//----- nvinfo : EIATTR_PARAM_CBANK
	.align		4
        /*0068*/ 	.byte	0x04, 0x0a
        /*006a*/ 	.short	(.L_24 - .L_23)
	.align		4
.L_23:
        /*006c*/ 	.word	index@(.nv.constant0.triton_poi_fused_pow_0)
        /*0070*/ 	.short	0x0210
        /*0072*/ 	.short	0x0014


	//----- nvinfo : EIATTR_SW_WAR
	.align		4
.L_24:
        /*0074*/ 	.byte	0x04, 0x36
        /*0076*/ 	.short	(.L_26 - .L_25)
.L_25:
        /*0078*/ 	.word	0x00000008
.L_26:


//--------------------- .nv.callgraph             --------------------------
	.section	.nv.callgraph,"",@"SHT_CUDA_CALLGRAPH"
	.align	4
	.sectionentsize	8
	.align		4
        /*0000*/ 	.word	0x00000000
	.align		4
        /*0004*/ 	.word	0xffffffff
	.align		4
        /*0008*/ 	.word	0x00000000
	.align		4
        /*000c*/ 	.word	0xfffffffe
	.align		4
        /*0010*/ 	.word	0x00000000
	.align		4
        /*0014*/ 	.word	0xfffffffd
	.align		4
        /*0018*/ 	.word	0x00000000
	.align		4
        /*001c*/ 	.word	0xfffffffc


//--------------------- .nv.constant4             --------------------------
	.section	.nv.constant4,"a",@progbits
	.align	8
	.align		8
.nv.constant4:
        /*0000*/ 	.dword	_$_str


//--------------------- .text.triton_poi_fused_pow_0 --------------------------
	.section	.text.triton_poi_fused_pow_0,"ax",@progbits
	.align	128
        .global         triton_poi_fused_pow_0
        .type           triton_poi_fused_pow_0,@function
        .size           triton_poi_fused_pow_0,(.L_x_3 - triton_poi_fused_pow_0)
        .other          triton_poi_fused_pow_0,@"STO_CUDA_ENTRY STV_DEFAULT"
triton_poi_fused_pow_0:
.text.triton_poi_fused_pow_0:
[----:B------:R-:W0:Y:S02]  /*0000*/  LDC R1, c[0x0][0x28] ;  /* 0x00000a00ff017b82 */ /* 0x000e240000000800 */
[----:B------:R-:W1:Y:S01]  /*0010*/  S2R R11, SR_TID.X ;  /* 0x00000000000b7919 */ /* 0x000e620000002100 */
[----:B------:R-:W2:Y:S01]  /*0020*/  LDC.64 R4, c[0x0][0x210] ;  /* 0x00008400ff047b82 */ /* 0x000ea20000000a00 */
[----:B------:R-:W-:Y:S01]  /*0030*/  HFMA2.MMA R13, -RZ, RZ, 0, 0 ;  /* 0x00000000ff0d7435 */ /* 0x000fe200000001ff */
[----:B------:R-:W-:Y:S01]  /*0040*/  ULDC.64 UR4, c[0x0][0x208] ;  /* 0x0000820000047ab9 */ /* 0x000fe20000000a00 */
[----:B------:R-:W3:Y:S01]  /*0050*/  S2R R3, SR_CTAID.X ;  /* 0x0000000000037919 */ /* 0x000ee20000002500 */
[----:B------:R-:W-:Y:S02]  /*0060*/  CS2R R6, SRZ ;  /* 0x0000000000067805 */ /* 0x000fe4000001ff00 */
[----:B------:R-:W-:Y:S02]  /*0070*/  MOV R9, RZ ;  /* 0x000000ff00097202 */ /* 0x000fe40000000f00 */
[----:B-1----:R-:W-:-:S04]  /*0080*/  LOP3.LUT R2, R11, 0x3, RZ, 0xc0, !PT ;  /* 0x000000030b027812 */ /* 0x002fc800078ec0ff */
[----:B---3--:R-:W-:-:S04]  /*0090*/  LEA R2, R3, R2, 0x2 ;  /* 0x0000000203027211 */ /* 0x008fc800078e10ff */
[C---:B------:R-:W-:Y:S02]  /*00a0*/  ISETP.GE.AND P0, PT, R2.reuse, 0x4, PT ;  /* 0x000000040200780c */ /* 0x040fe40003f06270 */
[----:B------:R-:W-:-:S05]  /*00b0*/  SHF.L.U32 R3, R2, 0x2, RZ ;  /* 0x0000000202037819 */ /* 0x000fca00000006ff */
[----:B--2---:R-:W-:-:S06]  /*00c0*/  IMAD.WIDE R4, R3, 0x4, R4 ;  /* 0x0000000403047825 */ /* 0x004fcc00078e0204 */
[----:B------:R-:W2:Y:S04]  /*00d0*/  @!P0 LDG.E.EL R13, desc[UR4][R4.64+0x4] ;  /* 0x00000404040d8981 */ /* 0x000ea8000c2e1900 */
[----:B------:R-:W3:Y:S04]  /*00e0*/  @!P0 LDG.E.EL R6, desc[UR4][R4.64] ;  /* 0x0000000404068981 */ /* 0x000ee8000c2e1900 */
[----:B------:R-:W4:Y:S04]  /*00f0*/  @!P0 LDG.E.EL R9, desc[UR4][R4.64+0x8] ;  /* 0x0000080404098981 */ /* 0x000f28000c2e1900 */
[----:B------:R-:W5:Y:S01]  /*0100*/  @!P0 LDG.E.EL R7, desc[UR4][R4.64+0xc] ;  /* 0x00000c0404078981 */ /* 0x000f62000c2e1900 */
[----:B------:R-:W-:Y:S01]  /*0110*/  BSSY B0, `(.L_x_0) ;  /* 0x0000073000007945 */ /* 0x000fe20003800000 */
[----:B--2---:R-:W-:-:S02]  /*0120*/  FSETP.GT.AND P3, PT, R13, 9.9999999747524270788e-07, PT ;  /* 0x358637bd0d00780b */ /* 0x004fc40003f64000 */
[----:B------:R-:W-:Y:S02]  /*0130*/  FSETP.NAN.AND P5, PT, R13, R13, PT ;  /* 0x0000000d0d00720b */ /* 0x000fe40003fa8000 */
[C---:B---3--:R-:W-:Y:S02]  /*0140*/  FSETP.GT.AND P2, PT, R6.reuse, 9.9999999747524270788e-07, PT ;  /* 0x358637bd0600780b */ /* 0x048fe40003f44000 */
[----:B------:R-:W-:Y:S02]  /*0150*/  FSETP.NAN.AND P4, PT, R6, R6, PT ;  /* 0x000000060600720b */ /* 0x000fe40003f88000 */
[----:B----4-:R-:W-:Y:S02]  /*0160*/  FSETP.GT.AND P0, PT, R9, 9.9999999747524270788e-07, PT ;  /* 0x358637bd0900780b */ /* 0x010fe40003f04000 */
[----:B-----5:R-:W-:-:S03]  /*0170*/  FSETP.GT.AND P1, PT, R7, 9.9999999747524270788e-07, PT ;  /* 0x358637bd0700780b */ /* 0x020fc60003f24000 */
[----:B------:R-:W-:Y:S02]  /*0180*/  @!P3 FSEL R13, R13, 9.9999999747524270788e-07, P5 ;  /* 0x358637bd0d0db808 */ /* 0x000fe40002800000 */
[----:B------:R-:W-:Y:S02]  /*0190*/  FSETP.NAN.AND P3, PT, R9, R9, PT ;  /* 0x000000090900720b */ /* 0x000fe40003f68000 */
[----:B------:R-:W-:Y:S01]  /*01a0*/  @!P2 FSEL R6, R6, 9.9999999747524270788e-07, P4 ;  /* 0x358637bd0606a808 */ /* 0x000fe20002000000 */
[----:B------:R-:W-:Y:S01]  /*01b0*/  FMUL R0, R13, R13 ;  /* 0x0000000d0d007220 */ /* 0x000fe20000400000 */
[----:B------:R-:W-:Y:S02]  /*01c0*/  FSETP.NAN.AND P2, PT, R7, R7, PT ;  /* 0x000000070700720b */ /* 0x000fe40003f48000 */
[----:B------:R-:W-:Y:S01]  /*01d0*/  @!P0 FSEL R9, R9, 9.9999999747524270788e-07, P3 ;  /* 0x358637bd09098808 */ /* 0x000fe20001800000 */
[----:B------:R-:W-:Y:S01]  /*01e0*/  FMUL R3, R13, R0 ;  /* 0x000000000d037220 */ /* 0x000fe20000400000 */
[----:B------:R-:W-:Y:S01]  /*01f0*/  FMUL R0, R6, R6 ;  /* 0x0000000606007220 */ /* 0x000fe20000400000 */
[----:B------:R-:W-:-:S02]  /*0200*/  @!P1 FSEL R7, R7, 9.9999999747524270788e-07, P2 ;  /* 0x358637bd07079808 */ /* 0x000fc40001000000 */
[----:B------:R-:W-:Y:S01]  /*0210*/  FMUL R5, R9, R9 ;  /* 0x0000000909057220 */ /* 0x000fe20000400000 */
[----:B------:R-:W-:Y:S02]  /*0220*/  FFMA R0, R6, R0, R3 ;  /* 0x0000000006007223 */ /* 0x000fe40000000003 */
[----:B------:R-:W-:Y:S02]  /*0230*/  FMUL R3, R7, R7 ;  /* 0x0000000707037220 */ /* 0x000fe40000400000 */
[----:B------:R-:W-:Y:S01]  /*0240*/  FFMA R0, R9, R5, R0 ;  /* 0x0000000509007223 */ /* 0x000fe20000000000 */
[----:B------:R-:W-:-:S03]  /*0250*/  HFMA2.MMA R9, -RZ, RZ, 0.88671875, -10224 ;  /* 0x3b18f0feff097435 */ /* 0x000fc600000001ff */
[----:B------:R-:W-:-:S04]  /*0260*/  FFMA R3, R7, R3, R0 ;  /* 0x0000000307037223 */ /* 0x000fc80000000000 */
[----:B------:R-:W-:-:S04]  /*0270*/  FMUL R3, R3, 0.25 ;  /* 0x3e80000003037820 */ /* 0x000fc80000400000 */
[C---:B------:R-:W-:Y:S01]  /*0280*/  FADD.FTZ R12, |R3|.reuse, -RZ ;  /* 0x800000ff030c7221 */ /* 0x040fe20000010200 */
[C---:B------:R-:W-:Y:S02]  /*0290*/  FSETP.NEU.AND P1, PT, R3.reuse, RZ, PT ;  /* 0x000000ff0300720b */ /* 0x040fe40003f2d000 */
[----:B------:R-:W-:Y:S02]  /*02a0*/  FSETP.GEU.AND P6, PT, R3, RZ, PT ;  /* 0x000000ff0300720b */ /* 0x000fe40003fce000 */
[----:B------:R-:W-:-:S04]  /*02b0*/  LOP3.LUT R0, R12, 0x7fffff, RZ, 0xc0, !PT ;  /* 0x007fffff0c007812 */ /* 0x000fc800078ec0ff */
[----:B------:R-:W-:-:S04]  /*02c0*/  LOP3.LUT R0, R0, 0x3f800000, RZ, 0xfc, !PT ;  /* 0x3f80000000007812 */ /* 0x000fc800078efcff */
[----:B------:R-:W-:-:S13]  /*02d0*/  FSETP.GT.AND P0, PT, R0, 1.4142135381698608398, PT ;  /* 0x3fb504f30000780b */ /* 0x000fda0003f04000 */
[----:B------:R-:W-:-:S04]  /*02e0*/  @P0 FMUL R0, R0, 0.5 ;  /* 0x3f00000000000820 */ /* 0x000fc80000400000 */
[C---:B------:R-:W-:Y:S01]  /*02f0*/  FADD R5, R0.reuse, 1 ;  /* 0x3f80000000057421 */ /* 0x040fe20000000000 */
[----:B------:R-:W-:-:S04]  /*0300*/  FADD R4, R0, -1 ;  /* 0xbf80000000047421 */ /* 0x000fc80000000000 */
[----:B------:R-:W-:Y:S01]  /*0310*/  FADD R6, R4, R4 ;  /* 0x0000000404067221 */ /* 0x000fe20000000000 */
[----:B------:R-:W1:Y:S03]  /*0320*/  MUFU.RCP R5, R5 ;  /* 0x0000000500057308 */ /* 0x000e660000001000 */
[----:B-1----:R-:W-:-:S04]  /*0330*/  FMUL R7, R5, R6 ;  /* 0x0000000605077220 */ /* 0x002fc80000400000 */
[----:B------:R-:W-:-:S04]  /*0340*/  FMUL R0, R7, R7 ;  /* 0x0000000707007220 */ /* 0x000fc80000400000 */
[----:B------:R-:W-:-:S04]  /*0350*/  FFMA.FTZ R9, R0, R9, 0.01249298732727766037 ;  /* 0x3c4caf6300097423 */ /* 0x000fc80000010009 */
[----:B------:R-:W-:-:S04]  /*0360*/  FFMA.FTZ R9, R0, R9, 0.083333469927310943604 ;  /* 0x3daaaabd00097423 */ /* 0x000fc80000010009 */
[----:B------:R-:W-:Y:S01]  /*0370*/  FMUL.FTZ R0, R0, R9 ;  /* 0x0000000900007220 */ /* 0x000fe20000410000 */
[----:B------:R-:W-:-:S03]  /*0380*/  FFMA R9, -R5, R6, R4 ;  /* 0x0000000605097223 */ /* 0x000fc60000000104 */
[----:B------:R-:W-:Y:S01]  /*0390*/  FMUL.FTZ R8, R7, R0 ;  /* 0x0000000007087220 */ /* 0x000fe20000410000 */
[----:B------:R-:W-:Y:S01]  /*03a0*/  SHF.R.U32.HI R0, RZ, 0x17, R12 ;  /* 0x00000017ff007819 */ /* 0x000fe2000001160c */
[----:B------:R-:W-:Y:S02]  /*03b0*/  FADD R9, R9, R9 ;  /* 0x0000000909097221 */ /* 0x000fe40000000000 */
[CC--:B------:R-:W-:Y:S01]  /*03c0*/  FFMA R10, R5.reuse, R6.reuse, R8 ;  /* 0x00000006050a7223 */ /* 0x0c0fe20000000008 */
[----:B------:R-:W-:Y:S01]  /*03d0*/  I2FP.F32.U32 R0, R0 ;  /* 0x0000000000007245 */ /* 0x000fe20000201000 */
[----:B------:R-:W-:Y:S02]  /*03e0*/  FFMA.FTZ R4, R4, -R7, R9 ;  /* 0x8000000704047223 */ /* 0x000fe40000010009 */
[C---:B------:R-:W-:Y:S02]  /*03f0*/  FFMA R7, R5.reuse, R6, -R10 ;  /* 0x0000000605077223 */ /* 0x040fe4000000080a */
[----:B------:R-:W-:Y:S01]  /*0400*/  FADD R0, R0, -127 ;  /* 0xc2fe000000007421 */ /* 0x000fe20000000000 */
[----:B------:R-:W-:Y:S01]  /*0410*/  FMUL.FTZ R4, R5, R4 ;  /* 0x0000000405047220 */ /* 0x000fe20000410000 */
[----:B------:R-:W-:-:S02]  /*0420*/  FADD R7, R8, R7 ;  /* 0x0000000708077221 */ /* 0x000fc40000000000 */
[----:B------:R-:W-:Y:S02]  /*0430*/  @P0 FADD R0, R0, 1 ;  /* 0x3f80000000000421 */ /* 0x000fe40000000000 */
[----:B------:R-:W-:Y:S02]  /*0440*/  FADD R7, R4, R7 ;  /* 0x0000000704077221 */ /* 0x000fe40000000000 */
[C---:B------:R-:W-:Y:S01]  /*0450*/  FMUL.FTZ R4, R0.reuse, 0.693145751953125 ;  /* 0x3f31720000047820 */ /* 0x040fe20000410000 */
[----:B------:R-:W-:Y:S01]  /*0460*/  FMUL.FTZ R0, R0, 1.428606765330187045e-06 ;  /* 0x35bfbe8e00007820 */ /* 0x000fe20000410000 */
[----:B------:R-:W-:-:S04]  /*0470*/  FADD R5, R10, R7 ;  /* 0x000000070a057221 */ /* 0x000fc80000000000 */
[----:B------:R-:W-:Y:S01]  /*0480*/  FADD R9, R5, R4 ;  /* 0x0000000405097221 */ /* 0x000fe20000000000 */
[----:B------:R-:W-:-:S03]  /*0490*/  FADD R10, R10, -R5 ;  /* 0x800000050a0a7221 */ /* 0x000fc60000000000 */
[----:B------:R-:W-:Y:S01]  /*04a0*/  FADD R4, R4, -R9 ;  /* 0x8000000904047221 */ /* 0x000fe20000000000 */
[----:B------:R-:W-:Y:S01]  /*04b0*/  FADD R10, R7, R10 ;  /* 0x0000000a070a7221 */ /* 0x000fe20000000000 */
[----:B------:R-:W-:Y:S02]  /*04c0*/  MOV R7, 0x42fc0000 ;  /* 0x42fc000000077802 */ /* 0x000fe40000000f00 */
[----:B------:R-:W-:-:S04]  /*04d0*/  FADD R5, R5, R4 ;  /* 0x0000000405057221 */ /* 0x000fc80000000000 */
[----:B------:R-:W-:-:S04]  /*04e0*/  FADD R5, R10, R5 ;  /* 0x000000050a057221 */ /* 0x000fc80000000000 */
[----:B------:R-:W-:-:S04]  /*04f0*/  FADD R0, R0, R5 ;  /* 0x0000000500007221 */ /* 0x000fc80000000000 */
[----:B------:R-:W-:-:S04]  /*0500*/  FADD R4, R9, R0 ;  /* 0x0000000009047221 */ /* 0x000fc80000000000 */
[----:B------:R-:W-:Y:S01]  /*0510*/  FADD R9, R9, -R4 ;  /* 0x8000000409097221 */ /* 0x000fe20000000000 */
[----:B------:R-:W-:-:S03]  /*0520*/  FMUL.FTZ R13, R4, 0.3333333432674407959 ;  /* 0x3eaaaaab040d7820 */ /* 0x000fc60000410000 */
[----:B------:R-:W-:Y:S01]  /*0530*/  FADD R0, R0, R9 ;  /* 0x0000000900007221 */ /* 0x000fe20000000000 */
[----:B------:R-:W-:-:S04]  /*0540*/  FFMA.FTZ R5, R4, 0.3333333432674407959, -R13 ;  /* 0x3eaaaaab04057823 */ /* 0x000fc8000001080d */
[----:B------:R-:W-:-:S04]  /*0550*/  FFMA.FTZ R0, R0, 0.3333333432674407959, R5 ;  /* 0x3eaaaaab00007823 */ /* 0x000fc80000010005 */
[----:B------:R-:W-:-:S04]  /*0560*/  FFMA.FTZ R6, RZ, R4, R0 ;  /* 0x00000004ff067223 */ /* 0x000fc80000010000 */
[----:B------:R-:W-:-:S05]  /*0570*/  FADD.FTZ R8, R13, R6 ;  /* 0x000000060d087221 */ /* 0x000fca0000010000 */
[----:B------:R-:W-:-:S04]  /*0580*/  ISETP.NE.AND P0, PT, R8, 0x42b17218, PT ;  /* 0x42b172180800780c */ /* 0x000fc80003f05270 */
[----:B------:R-:W-:-:S05]  /*0590*/  FSEL R0, R8, 88.72283172607421875, P0 ;  /* 0x42b1721708007808 */ /* 0x000fca0000000000 */
[----:B------:R-:W-:-:S06]  /*05a0*/  FMUL.FTZ R4, R0, 1.4426950216293334961 ;  /* 0x3fb8aa3b00047820 */ /* 0x000fcc0000410000 */
[----:B------:R-:W1:Y:S02]  /*05b0*/  FRND.TRUNC R4, R4 ;  /* 0x0000000400047307 */ /* 0x000e64000020d000 */
[----:B-1----:R-:W-:Y:S01]  /*05c0*/  FADD.FTZ R5, |R4|, -RZ ;  /* 0x800000ff04057221 */ /* 0x002fe20000010200 */
[----:B------:R-:W-:-:S04]  /*05d0*/  LOP3.LUT R7, R7, 0x80000000, R4, 0xb8, !PT ;  /* 0x8000000007077812 */ /* 0x000fc800078eb804 */
[----:B------:R-:W-:-:S04]  /*05e0*/  FSETP.GT.AND P0, PT, R5, 126, PT ;  /* 0x42fc00000500780b */ /* 0x000fc80003f04000 */
[----:B------:R-:W-:-:S05]  /*05f0*/  FSEL R7, R7, R4, P0 ;  /* 0x0000000407077208 */ /* 0x000fca0000000000 */
[----:B------:R-:W-:-:S04]  /*0600*/  FFMA.FTZ R0, R7, -0.69314718246459960938, R0 ;  /* 0xbf31721807007823 */ /* 0x000fc80000010000 */
[C---:B------:R-:W-:Y:S01]  /*0610*/  FFMA.FTZ R0, R7.reuse, 1.9046542121259335545e-09, R0 ;  /* 0x3102e30807007823 */ /* 0x040fe20000010000 */
[----:B------:R-:W-:-:S03]  /*0620*/  FADD R7, R7, 12583039 ;  /* 0x4b40007f07077421 */ /* 0x000fc60000000000 */
[----:B------:R-:W-:Y:S02]  /*0630*/  FMUL R5, R0, 1.4426950216293334961 ;  /* 0x3fb8aa3b00057820 */ /* 0x000fe40000400000 */
[----:B------:R-:W-:Y:S02]  /*0640*/  SHF.L.U32 R7, R7, 0x17, RZ ;  /* 0x0000001707077819 */ /* 0x000fe400000006ff */
[----:B------:R-:W1:Y:S03]  /*0650*/  MUFU.EX2 R0, R5 ;  /* 0x0000000500007308 */ /* 0x000e660000000800 */
[----:B-1----:R-:W-:Y:S01]  /*0660*/  FMUL R10, R7, R0 ;  /* 0x00000000070a7220 */ /* 0x002fe20000400000 */
[----:B------:R-:W-:-:S04]  /*0670*/  HFMA2.MMA R0, -RZ, RZ, 2, 0 ;  /* 0x40000000ff007435 */ /* 0x000fc800000001ff */
[----:B------:R-:W-:-:S04]  /*0680*/  FSETP.NEU.AND P4, PT, R10, +INF , PT ;  /* 0x7f8000000a00780b */ /* 0x000fc80003f8d000 */
[----:B------:R-:W-:Y:S02]  /*0690*/  ISETP.NE.OR P0, PT, R8, 0x42b17218, !P4 ;  /* 0x42b172180800780c */ /* 0x000fe40006705670 */
[----:B------:R-:W-:-:S04]  /*06a0*/  FFMA R0, RZ, -R0, 0.3333333432674407959 ;  /* 0x3eaaaaabff007423 */ /* 0x000fc80000000800 */
[----:B------:R-:W-:-:S03]  /*06b0*/  FADD.FTZ R0, |R0|, -RZ ;  /* 0x800000ff00007221 */ /* 0x000fc60000010200 */
[----:B------:R-:W-:Y:S01]  /*06c0*/  @P4 FADD.FTZ R4, R13, -R8 ;  /* 0x800000080d044221 */ /* 0x000fe20000010000 */
[----:B------:R-:W-:Y:S01]  /*06d0*/  FADD R8, R12, 0.3333333432674407959 ;  /* 0x3eaaaaab0c087421 */ /* 0x000fe20000000000 */
[----:B------:R-:W-:Y:S01]  /*06e0*/  FSETP.NEU.AND P2, PT, R0, 1, PT ;  /* 0x3f8000000000780b */ /* 0x000fe20003f4d000 */
[----:B------:R-:W-:Y:S01]  /*06f0*/  @!P1 FADD R0, R3, R3 ;  /* 0x0000000303009221 */ /* 0x000fe20000000000 */
[----:B------:R-:W-:Y:S01]  /*0700*/  @P4 FADD.FTZ R7, R6, R4 ;  /* 0x0000000406074221 */ /* 0x000fe20000010000 */
[----:B------:R-:W-:Y:S01]  /*0710*/  MOV R6, 0x7f800000 ;  /* 0x7f80000000067802 */ /* 0x000fe20000000f00 */
[----:B------:R-:W1:Y:S01]  /*0720*/  LDC.64 R4, c[0x0][0x218] ;  /* 0x00008600ff047b82 */ /* 0x000e620000000a00 */
[----:B------:R-:W-:Y:S01]  /*0730*/  ISETP.GE.AND P3, PT, R8, 0x7f800000, PT ;  /* 0x7f8000000800780c */ /* 0x000fe20003f66270 */
[----:B------:R-:W-:Y:S01]  /*0740*/  @!P0 FADD R7, R7, 7.62939453125e-06 ;  /* 0x3700000007078421 */ /* 0x000fe20000000000 */
[----:B------:R-:W-:Y:S02]  /*0750*/  FSETP.LT.AND P5, PT, R3, RZ, !P2 ;  /* 0x000000ff0300720b */ /* 0x000fe400057a1000 */
[----:B------:R-:W-:Y:S01]  /*0760*/  LOP3.LUT P0, RZ, R11, 0x1c, RZ, 0xc0, !PT ;  /* 0x0000001c0bff7812 */ /* 0x000fe2000780c0ff */
[----:B------:R-:W-:Y:S01]  /*0770*/  @P4 FFMA.FTZ R6, R10, R7, R10 ;  /* 0x000000070a064223 */ /* 0x000fe2000001000a */
[----:B------:R-:W-:-:S02]  /*0780*/  @!P1 FSEL R0, R0, RZ, !P2 ;  /* 0x000000ff00009208 */ /* 0x000fc40005000000 */
[----:B------:R-:W-:Y:S02]  /*0790*/  ISETP.LT.AND P0, PT, R2, 0x4, !P0 ;  /* 0x000000040200780c */ /* 0x000fe40004701270 */
[----:B------:R-:W-:Y:S02]  /*07a0*/  @P1 FSEL R6, -R6, R6, P5 ;  /* 0x0000000606061208 */ /* 0x000fe40002800100 */
[----:B------:R-:W-:Y:S02]  /*07b0*/  FSETP.NEU.AND P4, PT, R3, 1, PT ;  /* 0x3f8000000300780b */ /* 0x000fe40003f8d000 */
[----:B------:R-:W-:Y:S01]  /*07c0*/  @P1 FSEL R0, R6, +QNAN , P6 ;  /* 0x7fffffff06001808 */ /* 0x000fe20003000000 */
[----:B------:R-:W-:Y:S10]  /*07d0*/  @!P3 BRA `(.L_x_1) ;  /* 0x000000000018b947 */ /* 0x000ff40003800000 */
[----:B------:R-:W-:-:S13]  /*07e0*/  FSETP.NAN.FTZ.AND P1, PT, |R3|, |R3|, PT ;  /* 0x400000030300720b */ /* 0x000fda0003f38200 */
[----:B------:R-:W-:Y:S01]  /*07f0*/  @P1 FADD R0, R3, 0.3333333432674407959 ;  /* 0x3eaaaaab03001421 */ /* 0x000fe20000000000 */
[----:B------:R-:W-:Y:S06]  /*0800*/  @P1 BRA `(.L_x_1) ;  /* 0x00000000000c1947 */ /* 0x000fec0003800000 */
[----:B------:R-:W-:Y:S02]  /*0810*/  FSETP.NEU.AND P1, PT, R12, +INF , PT ;  /* 0x7f8000000c00780b */ /* 0x000fe40003f2d000 */
[----:B------:R-:W-:-:S11]  /*0820*/  MOV R3, 0x7f800000 ;  /* 0x7f80000000037802 */ /* 0x000fd60000000f00 */
[----:B------:R-:W-:-:S07]  /*0830*/  @!P1 FSEL R0, -R3, +INF , P5 ;  /* 0x7f80000003009808 */ /* 0x000fce0002800100 */
.L_x_1:
[----:B------:R-:W-:Y:S05]  /*0840*/  BSYNC B0 ;  /* 0x0000000000007941 */ /* 0x000fea0003800000 */
.L_x_0:
[----:B-1----:R-:W-:Y:S01]  /*0850*/  IMAD.WIDE R2, R2, 0x4, R4 ;  /* 0x0000000402027825 */ /* 0x002fe200078e0204 */
[----:B------:R-:W-:Y:S01]  /*0860*/  FSEL R5, R0, 1, P4 ;  /* 0x3f80000000057808 */ /* 0x000fe20002000000 */
[----:B------:R-:W-:Y:S06]  /*0870*/  @!P0 EXIT ;  /* 0x000000000000894d */ /* 0x000fec0003800000 */
[----:B------:R-:W-:Y:S01]  /*0880*/  STG.E desc[UR4][R2.64], R5 ;  /* 0x0000000502007986 */ /* 0x000fe2000c101904 */
[----:B------:R-:W-:Y:S05]  /*0890*/  EXIT ;  /* 0x000000000000794d */ /* 0x000fea0003800000 */
.L_x_2:
[----:B------:R-:W-:-:S00]  /*08a0*/  BRA `(.L_x_2) ;  /* 0xfffffffc00fc7947 */ /* 0x000fc0000383ffff */
[----:B------:R-:W-:-:S00]  /*08b0*/  NOP ;  /* 0x0000000000007918 */ /* 0x000fc00000000000 */
        /* <DEDUP_REMOVED lines=12> */
.L_x_3:


//--------------------- .nv.global.init           --------------------------
	.section	.nv.global.init,"aw",@progbits
.nv.global.init:
	.type		_$_str,@object
	.size		_$_str,(.L_0 - _$_str)
_$_str:
        /*0000*/ 	.byte	0x5f, 0x5f, 0x43, 0x55, 0x44, 0x41, 0x5f, 0x46, 0x54, 0x5a, 0x00
.L_0:


//--------------------- .nv.constant0.triton_poi_fused_pow_0 --------------------------
	.section	.nv.constant0.triton_poi_fused_pow_0,"a",@progbits
	.sectionflags	@""
	.align	4
.nv.constant0.triton_poi_fused_pow_0:
	.zero		548
